	.headerflags	@"EF_CUDA_TEXMODE_UNIFIED EF_CUDA_64BIT_ADDRESS EF_CUDA_ACCELERATORS EF_CUDA_SM90 EF_CUDA_VIRTUAL_SM(EF_CUDA_SM90)"
	.elftype	@"ET_EXEC"


//--------------------- .nv.info                  --------------------------
	.section	.nv.info,"",@"SHT_CUDA_INFO"
	.align	4


	//----- nvinfo : EIATTR_REGCOUNT
	.align		4
        /*0000*/ 	.byte	0x04, 0x2f
        /*0002*/ 	.short	(.L_1 - .L_0)
	.align		4
.L_0:
        /*0004*/ 	.word	index@(triton_poi_fused_convolution_leaky_relu_0)
        /*0008*/ 	.word	0x0000000c


	//----- nvinfo : EIATTR_MIN_STACK_SIZE
	.align		4
.L_1:
        /*000c*/ 	.byte	0x04, 0x12
        /*000e*/ 	.short	(.L_3 - .L_2)
	.align		4
.L_2:
        /*0010*/ 	.word	index@(triton_poi_fused_convolution_leaky_relu_0)
        /*0014*/ 	.word	0x00000000


	//----- nvinfo : EIATTR_FRAME_SIZE
	.align		4
.L_3:
        /*0018*/ 	.byte	0x04, 0x11
        /*001a*/ 	.short	(.L_5 - .L_4)
	.align		4
.L_4:
        /*001c*/ 	.word	index@(triton_poi_fused_convolution_leaky_relu_0)
        /*0020*/ 	.word	0x00000000


	//----- nvinfo : EIATTR_MIN_STACK_SIZE
	.align		4
.L_5:
        /*0024*/ 	.byte	0x04, 0x12
        /*0026*/ 	.short	(.L_7 - .L_6)
	.align		4
.L_6:
        /*0028*/ 	.word	index@(triton_poi_fused_convolution_leaky_relu_0)
        /*002c*/ 	.word	0x00000000
.L_7:


//--------------------- .nv.info.triton_poi_fused_convolution_leaky_relu_0 --------------------------
	.section	.nv.info.triton_poi_fused_convolution_leaky_relu_0,"",@"SHT_CUDA_INFO"
	.sectionflags	@""
	.align	4


	//----- nvinfo : EIATTR_CUDA_API_VERSION
	.align		4
        /*0000*/ 	.byte	0x04, 0x37
        /*0002*/ 	.short	(.L_9 - .L_8)
.L_8:
        /*0004*/ 	.word	0x0000007c


	//----- nvinfo : EIATTR_KPARAM_INFO
	.align		4
.L_9:
        /*0008*/ 	.byte	0x04, 0x17
        /*000a*/ 	.short	(.L_11 - .L_10)
.L_10:
        /*000c*/ 	.word	0x00000000
        /*0010*/ 	.short	0x0002
        /*0012*/ 	.short	0x0010
        /*0014*/ 	.byte	0x00, 0xf0, 0x11, 0x00


	//----- nvinfo : EIATTR_KPARAM_INFO
	.align		4
.L_11:
        /*0018*/ 	.byte	0x04, 0x17
        /*001a*/ 	.short	(.L_13 - .L_12)
.L_12:
        /*001c*/ 	.word	0x00000000
        /*0020*/ 	.short	0x0001
        /*0022*/ 	.short	0x0008
        /*0024*/ 	.byte	0x00, 0xf4, 0x21, 0x00


	//----- nvinfo : EIATTR_KPARAM_INFO
	.align		4
.L_13:
        /*0028*/ 	.byte	0x04, 0x17
        /*002a*/ 	.short	(.L_15 - .L_14)
.L_14:
        /*002c*/ 	.word	0x00000000
        /*0030*/ 	.short	0x0000
        /*0032*/ 	.short	0x0000
        /*0034*/ 	.byte	0x00, 0xf4, 0x21, 0x00


	//----- nvinfo : EIATTR_SPARSE_MMA_MASK
	.align		4
.L_15:
        /*0038*/ 	.byte	0x03, 0x50
        /*003a*/ 	.short	0x0000


	//----- nvinfo : EIATTR_MAXREG_COUNT
	.align		4
        /*003c*/ 	.byte	0x03, 0x1b
        /*003e*/ 	.short	0x00ff


	//----- nvinfo : EIATTR_EXIT_INSTR_OFFSETS
	.align		4
        /*0040*/ 	.byte	0x04, 0x1c
        /*0042*/ 	.short	(.L_17 - .L_16)


	//   ....[0]....
.L_16:
        /*0044*/ 	.word	0x000001f0


	//   ....[1]....
        /*0048*/ 	.word	0x00000210


	//----- nvinfo : EIATTR_REQNTID
	.align		4
.L_17:
        /*004c*/ 	.byte	0x04, 0x10
        /*004e*/ 	.short	(.L_19 - .L_18)
.L_18:
        /*0050*/ 	.word	0x00000020
        /*0054*/ 	.word	0x00000001
        /*0058*/ 	.word	0x00000001


	//----- nvinfo : EIATTR_CBANK_PARAM_SIZE
	.align		4
.L_19:
        /*005c*/ 	.byte	0x03, 0x19
        /*005e*/ 	.short	0x0014


	//----- nvinfo : EIATTR_PARAM_CBANK
	.align		4
        /*0060*/ 	.byte	0x04, 0x0a
        /*0062*/ 	.short	(.L_21 - .L_20)
	.align		4
.L_20:
        /*0064*/ 	.word	index@(.nv.constant0.triton_poi_fused_convolution_leaky_relu_0)
        /*0068*/ 	.short	0x0210
        /*006a*/ 	.short	0x0014


	//----- nvinfo : EIATTR_SW_WAR
	.align		4
.L_21:
        /*006c*/ 	.byte	0x04, 0x36
        /*006e*/ 	.short	(.L_23 - .L_22)
.L_22:
        /*0070*/ 	.word	0x00000008
.L_23:


//--------------------- .nv.callgraph             --------------------------
	.section	.nv.callgraph,"",@"SHT_CUDA_CALLGRAPH"
	.align	4
	.sectionentsize	8
	.align		4
        /*0000*/ 	.word	0x00000000
	.align		4
        /*0004*/ 	.word	0xffffffff
	.align		4
        /*0008*/ 	.word	0x00000000
	.align		4
        /*000c*/ 	.word	0xfffffffe
	.align		4
        /*0010*/ 	.word	0x00000000
	.align		4
        /*0014*/ 	.word	0xfffffffd
	.align		4
        /*0018*/ 	.word	0x00000000
	.align		4
        /*001c*/ 	.word	0xfffffffc


//--------------------- .text.triton_poi_fused_convolution_leaky_relu_0 --------------------------
	.section	.text.triton_poi_fused_convolution_leaky_relu_0,"ax",@progbits
	.align	128
        .global         triton_poi_fused_convolution_leaky_relu_0
        .type           triton_poi_fused_convolution_leaky_relu_0,@function
        .size           triton_poi_fused_convolution_leaky_relu_0,(.L_x_1 - triton_poi_fused_convolution_leaky_relu_0)
        .other          triton_poi_fused_convolution_leaky_relu_0,@"STO_CUDA_ENTRY STV_DEFAULT"
triton_poi_fused_convolution_leaky_relu_0:
.text.triton_poi_fused_convolution_leaky_relu_0:
[----:B------:R-:W0:Y:S02]  /*0000*/  LDC R1, c[0x0][0x28] ;  /* 0x00000a00ff017b82 */ /* 0x000e240000000800 */
[----:B------:R-:W1:Y:S01]  /*0010*/  S2R R0, SR_TID.X ;  /* 0x0000000000007919 */ /* 0x000e620000002100 */
[----:B------:R-:W2:Y:S01]  /*0020*/  LDC.64 R2, c[0x0][0x210] ;  /* 0x00008400ff027b82 */ /* 0x000ea20000000a00 */
[----:B------:R-:W-:Y:S01]  /*0030*/  ULDC.64 UR4, c[0x0][0x208] ;  /* 0x0000820000047ab9 */ /* 0x000fe20000000a00 */
[----:B------:R-:W3:Y:S06]  /*0040*/  S2R R7, SR_CTAID.X ;  /* 0x0000000000077919 */ /* 0x000eec0000002500 */
[----:B------:R-:W4:Y:S01]  /*0050*/  LDC.64 R4, c[0x0][0x218] ;  /* 0x00008600ff047b82 */ /* 0x000f220000000a00 */
[----:B-1----:R-:W-:Y:S01]  /*0060*/  IMAD.SHL.U32 R0, R0, 0x2, RZ ;  /* 0x0000000200007824 */ /* 0x002fe200078e00ff */
[----:B---3--:R-:W-:-:S04]  /*0070*/  SHF.R.S32.HI R6, RZ, 0x19, R7 ;  /* 0x00000019ff067819 */ /* 0x008fc80000011407 */
[----:B------:R-:W-:Y:S02]  /*0080*/  LOP3.LUT R0, R0, 0x3e, RZ, 0xc0, !PT ;  /* 0x0000003e00007812 */ /* 0x000fe400078ec0ff */
[----:B------:R-:W-:-:S03]  /*0090*/  SGXT R6, R6, 0x1 ;  /* 0x000000010606781a */ /* 0x000fc60000000200 */
[----:B------:R-:W-:-:S04]  /*00a0*/  IMAD R7, R7, 0x40, R0 ;  /* 0x0000004007077824 */ /* 0x000fc800078e0200 */
[C---:B--2---:R-:W-:Y:S01]  /*00b0*/  IMAD.WIDE R2, R7.reuse, 0x4, R2 ;  /* 0x0000000407027825 */ /* 0x044fe200078e0202 */
[----:B------:R-:W-:Y:S02]  /*00c0*/  LEA.HI R6, R6, R7, RZ, 0x2 ;  /* 0x0000000706067211 */ /* 0x000fe400078f10ff */
[----:B------:R-:W-:Y:S02]  /*00d0*/  ISETP.GE.AND P2, PT, R7, 0x40, PT ;  /* 0x000000400700780c */ /* 0x000fe40003f46270 */
[----:B------:R-:W-:-:S04]  /*00e0*/  SHF.R.S32.HI R6, RZ, 0x2, R6 ;  /* 0x00000002ff067819 */ /* 0x000fc80000011406 */
[----:B------:R-:W-:-:S04]  /*00f0*/  LEA.HI R0, R6, R6, RZ, 0x2 ;  /* 0x0000000606007211 */ /* 0x000fc800078f10ff */
[----:B------:R-:W-:Y:S01]  /*0100*/  LOP3.LUT R9, R0, 0xfffffffc, RZ, 0xc0, !PT ;  /* 0xfffffffc00097812 */ /* 0x000fe200078ec0ff */
[----:B------:R-:W-:-:S04]  /*0110*/  IMAD.MOV.U32 R0, RZ, RZ, RZ ;  /* 0x000000ffff007224 */ /* 0x000fc800078e00ff */
[----:B------:R-:W-:Y:S01]  /*0120*/  IMAD.IADD R9, R6, 0x1, -R9 ;  /* 0x0000000106097824 */ /* 0x000fe200078e0a09 */
[----:B------:R-:W-:-:S03]  /*0130*/  CS2R R6, SRZ ;  /* 0x0000000000067805 */ /* 0x000fc6000001ff00 */
[----:B----4-:R-:W-:-:S03]  /*0140*/  IMAD.WIDE R4, R9, 0x4, R4 ;  /* 0x0000000409047825 */ /* 0x010fc600078e0204 */
[----:B------:R-:W2:Y:S01]  /*0150*/  @!P2 LDG.E.64 R6, desc[UR4][R2.64] ;  /* 0x000000040206a981 */ /* 0x000ea2000c1e1b00 */
[----:B------:R-:W-:-:S03]  /*0160*/  IMAD.MOV.U32 R9, RZ, RZ, RZ ;  /* 0x000000ffff097224 */ /* 0x000fc600078e00ff */
[----:B------:R-:W2:Y:S04]  /*0170*/  @!P2 LDG.E.EL R0, desc[UR4][R4.64] ;  /* 0x000000040400a981 */ /* 0x000ea8000c2e1900 */
[----:B------:R-:W3:Y:S01]  /*0180*/  @!P2 LDG.E.EL R9, desc[UR4][R4.64] ;  /* 0x000000040409a981 */ /* 0x000ee2000c2e1900 */
[----:B--2---:R-:W-:Y:S02]  /*0190*/  FSETP.GT.AND P1, PT, R7, -R0, PT ;  /* 0x800000000700720b */ /* 0x004fe40003f24000 */
[----:B---3--:R-:W-:Y:S01]  /*01a0*/  FSETP.GT.AND P0, PT, R6, -R9, PT ;  /* 0x800000090600720b */ /* 0x008fe20003f04000 */
[----:B------:R-:W-:Y:S01]  /*01b0*/  FADD R6, R9, R6 ;  /* 0x0000000609067221 */ /* 0x000fe20000000000 */
[----:B------:R-:W-:-:S09]  /*01c0*/  FADD R7, R0, R7 ;  /* 0x0000000700077221 */ /* 0x000fd20000000000 */
[----:B------:R-:W-:Y:S02]  /*01d0*/  @!P1 FMUL R7, R7, 0.10000000149011611938 ;  /* 0x3dcccccd07079820 */ /* 0x000fe40000400000 */
[----:B------:R-:W-:Y:S01]  /*01e0*/  @!P0 FMUL R6, R6, 0.10000000149011611938 ;  /* 0x3dcccccd06068820 */ /* 0x000fe20000400000 */
[----:B------:R-:W-:Y:S06]  /*01f0*/  @P2 EXIT ;  /* 0x000000000000294d */ /* 0x000fec0003800000 */
[----:B------:R-:W-:Y:S01]  /*0200*/  STG.E.64 desc[UR4][R2.64], R6 ;  /* 0x0000000602007986 */ /* 0x000fe2000c101b04 */
[----:B------:R-:W-:Y:S05]  /*0210*/  EXIT ;  /* 0x000000000000794d */ /* 0x000fea0003800000 */
.L_x_0:
[----:B------:R-:W-:-:S00]  /*0220*/  BRA `(.L_x_0) ;  /* 0xfffffffc00fc7947 */ /* 0x000fc0000383ffff */
[----:B------:R-:W-:-:S00]  /*0230*/  NOP ;  /* 0x0000000000007918 */ /* 0x000fc00000000000 */
        /* <DEDUP_REMOVED lines=12> */
.L_x_1:


//--------------------- .nv.constant0.triton_poi_fused_convolution_leaky_relu_0 --------------------------
	.section	.nv.constant0.triton_poi_fused_convolution_leaky_relu_0,"a",@progbits
	.sectionflags	@""
	.align	4
.nv.constant0.triton_poi_fused_convolution_leaky_relu_0:
	.zero		548
